//
// Generated by NVIDIA NVVM Compiler
//
// Compiler Build ID: CL-36424714
// Cuda compilation tools, release 13.0, V13.0.88
// Based on NVVM 20.0.0
//

.version 9.0
.target sm_100
.address_size 64

	// .globl	_Z16getKernelDetailsPii

.visible .entry _Z16getKernelDetailsPii(
	.param .u64 .ptr .align 1 _Z16getKernelDetailsPii_param_0,
	.param .u32 _Z16getKernelDetailsPii_param_1
)
{
	.reg .pred 	%p<6>;
	.reg .b32 	%r<6>;
	.reg .b64 	%rd<11>;

	ld.param.u64 	%rd2, [_Z16getKernelDetailsPii_param_0];
	ld.param.u32 	%r5, [_Z16getKernelDetailsPii_param_1];
	cvta.to.global.u64 	%rd1, %rd2;
	mov.u32 	%r1, %tid.x;
	mov.u32 	%r2, %ctaid.x;
	mov.u32 	%r3, %ntid.x;
	mad.lo.s32 	%r4, %r2, %r3, %r1;
	setp.gt.s32 	%p1, %r5, 1;
	@%p1 bra 	$L__BB0_4;
	setp.eq.s32 	%p4, %r5, 0;
	@%p4 bra 	$L__BB0_7;
	setp.eq.s32 	%p5, %r5, 1;
	@%p5 bra 	$L__BB0_3;
	bra.uni 	$L__BB0_9;
$L__BB0_3:
	mul.wide.u32 	%rd7, %r4, 4;
	add.s64 	%rd8, %rd1, %rd7;
	st.global.u32 	[%rd8], %r1;
	bra.uni 	$L__BB0_9;
$L__BB0_4:
	setp.eq.s32 	%p2, %r5, 2;
	@%p2 bra 	$L__BB0_8;
	setp.eq.s32 	%p3, %r5, 3;
	@%p3 bra 	$L__BB0_6;
	bra.uni 	$L__BB0_9;
$L__BB0_6:
	mul.wide.u32 	%rd3, %r4, 4;
	add.s64 	%rd4, %rd1, %rd3;
	st.global.u32 	[%rd4], %r4;
	bra.uni 	$L__BB0_9;
$L__BB0_7:
	mul.wide.u32 	%rd9, %r4, 4;
	add.s64 	%rd10, %rd1, %rd9;
	st.global.u32 	[%rd10], %r3;
	bra.uni 	$L__BB0_9;
$L__BB0_8:
	mul.wide.u32 	%rd5, %r4, 4;
	add.s64 	%rd6, %rd1, %rd5;
	st.global.u32 	[%rd6], %r2;
$L__BB0_9:
	ret;

}


// ===== COMPILED SASS (sm_100) =====

	.target	sm_100

	.elftype	@"ET_EXEC"


//--------------------- .note.nv.tkinfo           --------------------------
	.section	.note.nv.tkinfo,"",@"SHT_NOTE"
	.sectionflags	@"SHF_NOTE_NV_TKINFO"
	.tkinfo
        /*0018*/ 	.word	0x00000002
        /*0030*/ 	.string	""
        /*0030*/ 	.string	"ptxas"
        /*0030*/ 	.string	"Cuda compilation tools, release 13.0, V13.0.88"
        /*0030*/ 	.string	"Build cuda_13.0.r13.0/compiler.36424714_0"
        /*0030*/ 	.string	"-arch sm_100 -m 64 "



//--------------------- .note.nv.cuinfo           --------------------------
	.section	.note.nv.cuinfo,"",@"SHT_NOTE"
	.sectionflags	@"SHF_NOTE_NV_CUINFO"
        /*0018*/ 	.short	0x0002
        /*001a*/ 	.short	0x0064
        /*001c*/ 	.short	0x0082
	.zero		2


//--------------------- .nv.info                  --------------------------
	.section	.nv.info,"",@"SHT_CUDA_INFO"
	.align	4


	//----- nvinfo : EIATTR_REGCOUNT
	.align		4
        /*0000*/ 	.byte	0x04, 0x2f
        /*0002*/ 	.short	(.L_1 - .L_0)
	.align		4
.L_0:
        /*0004*/ 	.word	index@(_Z16getKernelDetailsPii)
        /*0008*/ 	.word	0x0000000c


	//----- nvinfo : EIATTR_FRAME_SIZE
	.align		4
.L_1:
        /*000c*/ 	.byte	0x04, 0x11
        /*000e*/ 	.short	(.L_3 - .L_2)
	.align		4
.L_2:
        /*0010*/ 	.word	index@(_Z16getKernelDetailsPii)
        /*0014*/ 	.word	0x00000000


	//----- nvinfo : EIATTR_MIN_STACK_SIZE
	.align		4
.L_3:
        /*0018*/ 	.byte	0x04, 0x12
        /*001a*/ 	.short	(.L_5 - .L_4)
	.align		4
.L_4:
        /*001c*/ 	.word	index@(_Z16getKernelDetailsPii)
        /*0020*/ 	.word	0x00000000
.L_5:


//--------------------- .nv.compat                --------------------------
	.section	.nv.compat,"",@"SHT_CUDA_COMPAT_INFO"
	.align	4
        /*0000*/ 	.byte	0x02, 0x09, 0x00, 0x00, 0x02, 0x02, 0x01, 0x00, 0x02, 0x05, 0x05, 0x00, 0x03, 0x07, 0x01, 0x01
        /*0010*/ 	.byte	0x02, 0x03, 0x00, 0x00, 0x02, 0x06, 0x01, 0x00, 0x04, 0x0b, 0x08, 0x00, 0x09, 0x00, 0x00, 0x00
        /*0020*/ 	.byte	0x00, 0x00, 0x00, 0x00


//--------------------- .nv.info._Z16getKernelDetailsPii --------------------------
	.section	.nv.info._Z16getKernelDetailsPii,"",@"SHT_CUDA_INFO"
	.sectionflags	@""
	.align	4


	//----- nvinfo : EIATTR_CUDA_API_VERSION
	.align		4
        /*0000*/ 	.byte	0x04, 0x37
        /*0002*/ 	.short	(.L_7 - .L_6)
.L_6:
        /*0004*/ 	.word	0x00000082


	//----- nvinfo : EIATTR_KPARAM_INFO
	.align		4
.L_7:
        /*0008*/ 	.byte	0x04, 0x17
        /*000a*/ 	.short	(.L_9 - .L_8)
.L_8:
        /*000c*/ 	.word	0x00000000
        /*0010*/ 	.short	0x0001
        /*0012*/ 	.short	0x0008
        /*0014*/ 	.byte	0x00, 0xf0, 0x11, 0x00


	//----- nvinfo : EIATTR_KPARAM_INFO
	.align		4
.L_9:
        /*0018*/ 	.byte	0x04, 0x17
        /*001a*/ 	.short	(.L_11 - .L_10)
.L_10:
        /*001c*/ 	.word	0x00000000
        /*0020*/ 	.short	0x0000
        /*0022*/ 	.short	0x0000
        /*0024*/ 	.byte	0x00, 0xf5, 0x21, 0x00


	//----- nvinfo : EIATTR_SPARSE_MMA_MASK
	.align		4
.L_11:
        /*0028*/ 	.byte	0x03, 0x50
        /*002a*/ 	.short	0x0000


	//----- nvinfo : EIATTR_MAXREG_COUNT
	.align		4
        /*002c*/ 	.byte	0x03, 0x1b
        /*002e*/ 	.short	0x00ff


	//----- nvinfo : EIATTR_MERCURY_ISA_VERSION
	.align		4
        /*0030*/ 	.byte	0x03, 0x5f
        /*0032*/ 	.short	0x0101


	//----- nvinfo : EIATTR_VRC_CTA_INIT_COUNT
	.align		4
        /*0034*/ 	.byte	0x02, 0x4a
	.zero		1
	.zero		1


	//----- nvinfo : EIATTR_EXIT_INSTR_OFFSETS
	.align		4
        /*0038*/ 	.byte	0x04, 0x1c
        /*003a*/ 	.short	(.L_13 - .L_12)


	//   ....[0]....
.L_12:
        /*003c*/ 	.word	0x00000110


	//   ....[1]....
        /*0040*/ 	.word	0x00000150


	//   ....[2]....
        /*0044*/ 	.word	0x000001f0


	//   ....[3]....
        /*0048*/ 	.word	0x00000230


	//----- nvinfo : EIATTR_INDIRECT_BRANCH_TARGETS
	.align		4
.L_13:
        /*004c*/ 	.byte	0x04, 0x34
        /*004e*/ 	.short	(.L_15 - .L_14)


	//   ....[0]....
.L_14:
        /*0050*/ 	.word	.L_x_2@srel
        /*0054*/ 	.short	0x0
        /*0056*/ 	.short	0x0
        /*0058*/ 	.word	0x3
        /*005c*/ 	.word	.L_x_3@srel
        /*0060*/ 	.word	.L_x_4@srel
        /*0064*/ 	.word	.L_x_5@srel


	//   ....[1]....
        /*0068*/ 	.word	.L_x_6@srel
        /*006c*/ 	.short	0x0
        /*006e*/ 	.short	0x0
        /*0070*/ 	.word	0x3
        /*0074*/ 	.word	.L_x_7@srel
        /*0078*/ 	.word	.L_x_8@srel
        /*007c*/ 	.word	.L_x_5@srel


	//----- nvinfo : EIATTR_CBANK_PARAM_SIZE
	.align		4
.L_15:
        /*0080*/ 	.byte	0x03, 0x19
        /*0082*/ 	.short	0x000c


	//----- nvinfo : EIATTR_PARAM_CBANK
	.align		4
        /*0084*/ 	.byte	0x04, 0x0a
        /*0086*/ 	.short	(.L_17 - .L_16)
	.align		4
.L_16:
        /*0088*/ 	.word	index@(.nv.constant0._Z16getKernelDetailsPii)
        /*008c*/ 	.short	0x0380
        /*008e*/ 	.short	0x000c


	//----- nvinfo : EIATTR_SW_WAR
	.align		4
.L_17:
        /*0090*/ 	.byte	0x04, 0x36
        /*0092*/ 	.short	(.L_19 - .L_18)
.L_18:
        /*0094*/ 	.word	0x00000008
.L_19:


//--------------------- .nv.callgraph             --------------------------
	.section	.nv.callgraph,"",@"SHT_CUDA_CALLGRAPH"
	.align	4
	.sectionentsize	8
	.align		4
        /*0000*/ 	.word	0x00000000
	.align		4
        /*0004*/ 	.word	0xffffffff
	.align		4
        /*0008*/ 	.word	0x00000000
	.align		4
        /*000c*/ 	.word	0xfffffffe
	.align		4
        /*0010*/ 	.word	0x00000000
	.align		4
        /*0014*/ 	.word	0xfffffffd
	.align		4
        /*0018*/ 	.word	0x00000000
	.align		4
        /*001c*/ 	.word	0xfffffffc


//--------------------- .nv.constant2._Z16getKernelDetailsPii --------------------------
	.section	.nv.constant2._Z16getKernelDetailsPii,"a",@progbits
	.sectionflags	@""
	.align	4
.nv.constant2._Z16getKernelDetailsPii:
        /*0000*/ 	.byte	0x20, 0x01, 0x00, 0x00, 0xe0, 0x00, 0x00, 0x00, 0x30, 0x02, 0x00, 0x00, 0x00, 0x02, 0x00, 0x00
        /*0010*/ 	.byte	0xc0, 0x01, 0x00, 0x00, 0x30, 0x02, 0x00, 0x00


//--------------------- .text._Z16getKernelDetailsPii --------------------------
	.section	.text._Z16getKernelDetailsPii,"ax",@progbits
	.align	128
        .global         _Z16getKernelDetailsPii
        .type           _Z16getKernelDetailsPii,@function
        .size           _Z16getKernelDetailsPii,(.L_x_10 - _Z16getKernelDetailsPii)
        .other          _Z16getKernelDetailsPii,@"STO_CUDA_ENTRY STV_DEFAULT"
_Z16getKernelDetailsPii:
.text._Z16getKernelDetailsPii:
[----:B------:R-:W-:Y:S08]  /*0000*/  LDC R1, c[0x0][0x37c] ;  /* 0x0000df00ff017b82 */ /* 0x000ff00000000800 */
[----:B------:R-:W0:Y:S01]  /*0010*/  LDC R2, c[0x0][0x388] ;  /* 0x0000e200ff027b82 */ /* 0x000e220000000800 */
[----:B------:R-:W1:Y:S01]  /*0020*/  S2R R7, SR_TID.X ;  /* 0x0000000000077919 */ /* 0x000e620000002100 */
[----:B------:R-:W2:Y:S01]  /*0030*/  LDCU.64 UR4, c[0x0][0x358] ;  /* 0x00006b00ff0477ac */ /* 0x000ea20008000a00 */
[----:B------:R-:W1:Y:S05]  /*0040*/  S2R R0, SR_CTAID.X ;  /* 0x0000000000007919 */ /* 0x000e6a0000002500 */
[----:B------:R-:W1:Y:S01]  /*0050*/  LDC R9, c[0x0][0x360] ;  /* 0x0000d800ff097b82 */ /* 0x000e620000000800 */
[----:B0-----:R-:W-:Y:S01]  /*0060*/  ISETP.GT.AND P0, PT, R2, 0x1, PT ;  /* 0x000000010200780c */ /* 0x001fe20003f04270 */
[----:B-1----:R-:W-:-:S12]  /*0070*/  IMAD R5, R0, R9, R7 ;  /* 0x0000000900057224 */ /* 0x002fd800078e0207 */
[----:B--2---:R-:W-:Y:S05]  /*0080*/  @P0 BRA `(.L_x_0) ;  /* 0x0000000000340947 */ /* 0x004fea0003800000 */
[----:B------:R-:W-:-:S04]  /*0090*/  VIMNMX.U32 R0, PT, PT, R2, 0x2, PT ;  /* 0x0000000202007848 */ /* 0x000fc80003fe0000 */
[----:B------:R-:W-:-:S04]  /*00a0*/  SHF.L.U32 R0, R0, 0x2, RZ ;  /* 0x0000000200007819 */ /* 0x000fc800000006ff */
[----:B------:R-:W0:Y:S02]  /*00b0*/  LDC R2, c[0x2][R0] ;  /* 0x0080000000027b82 */ /* 0x000e240000000800 */
[----:B0-----:R-:W-:-:S04]  /*00c0*/  SHF.R.S32.HI R3, RZ, 0x1f, R2 ;  /* 0x0000001fff037819 */ /* 0x001fc80000011402 */
.L_x_2:
[----:B------:R-:W-:Y:S05]  /*00d0*/  BRX R2 -0xe0                        (*"BRANCH_TARGETS .L_x_3,.L_x_4,.L_x_5"*) ;  /* 0xfffffffc02c87949 */ /* 0x000fea000383ffff */
.L_x_4:
[----:B------:R-:W0:Y:S02]  /*00e0*/  LDC.64 R2, c[0x0][0x380] ;  /* 0x0000e000ff027b82 */ /* 0x000e240000000a00 */
[----:B0-----:R-:W-:-:S05]  /*00f0*/  IMAD.WIDE.U32 R2, R5, 0x4, R2 ;  /* 0x0000000405027825 */ /* 0x001fca00078e0002 */
[----:B------:R-:W-:Y:S01]  /*0100*/  STG.E desc[UR4][R2.64], R7 ;  /* 0x0000000702007986 */ /* 0x000fe2000c101904 */
[----:B------:R-:W-:Y:S05]  /*0110*/  EXIT ;  /* 0x000000000000794d */ /* 0x000fea0003800000 */
.L_x_3:
[----:B------:R-:W0:Y:S02]  /*0120*/  LDC.64 R2, c[0x0][0x380] ;  /* 0x0000e000ff027b82 */ /* 0x000e240000000a00 */
[----:B0-----:R-:W-:-:S05]  /*0130*/  IMAD.WIDE.U32 R2, R5, 0x4, R2 ;  /* 0x0000000405027825 */ /* 0x001fca00078e0002 */
[----:B------:R-:W-:Y:S01]  /*0140*/  STG.E desc[UR4][R2.64], R9 ;  /* 0x0000000902007986 */ /* 0x000fe2000c101904 */
[----:B------:R-:W-:Y:S05]  /*0150*/  EXIT ;  /* 0x000000000000794d */ /* 0x000fea0003800000 */
.L_x_0:
[----:B------:R-:W-:-:S04]  /*0160*/  MOV R3, 0xfffffffe ;  /* 0xfffffffe00037802 */ /* 0x000fc80000000f00 */
[----:B------:R-:W-:-:S04]  /*0170*/  VIADDMNMX.U32 R2, R2, R3, 0x2, PT ;  /* 0x0000000202027446 */ /* 0x000fc80003800003 */
[----:B------:R-:W-:-:S04]  /*0180*/  SHF.L.U32 R4, R2, 0x2, RZ ;  /* 0x0000000202047819 */ /* 0x000fc800000006ff */
[----:B------:R-:W0:Y:S02]  /*0190*/  LDC R2, c[0x2][R4+0xc] ;  /* 0x0080030004027b82 */ /* 0x000e240000000800 */
[----:B0-----:R-:W-:-:S04]  /*01a0*/  SHF.R.S32.HI R3, RZ, 0x1f, R2 ;  /* 0x0000001fff037819 */ /* 0x001fc80000011402 */
.L_x_6:
[----:B------:R-:W-:Y:S05]  /*01b0*/  BRX R2 -0x1c0                       (*"BRANCH_TARGETS .L_x_7,.L_x_8,.L_x_5"*) ;  /* 0xfffffffc02907949 */ /* 0x000fea000383ffff */
.L_x_8:
[----:B------:R-:W0:Y:S02]  /*01c0*/  LDC.64 R2, c[0x0][0x380] ;  /* 0x0000e000ff027b82 */ /* 0x000e240000000a00 */
[----:B0-----:R-:W-:-:S05]  /*01d0*/  IMAD.WIDE.U32 R2, R5, 0x4, R2 ;  /* 0x0000000405027825 */ /* 0x001fca00078e0002 */
[----:B------:R-:W-:Y:S01]  /*01e0*/  STG.E desc[UR4][R2.64], R5 ;  /* 0x0000000502007986 */ /* 0x000fe2000c101904 */
[----:B------:R-:W-:Y:S05]  /*01f0*/  EXIT ;  /* 0x000000000000794d */ /* 0x000fea0003800000 */
.L_x_7:
[----:B------:R-:W0:Y:S02]  /*0200*/  LDC.64 R2, c[0x0][0x380] ;  /* 0x0000e000ff027b82 */ /* 0x000e240000000a00 */
[----:B0-----:R-:W-:-:S05]  /*0210*/  IMAD.WIDE.U32 R2, R5, 0x4, R2 ;  /* 0x0000000405027825 */ /* 0x001fca00078e0002 */
[----:B------:R0:W-:Y:S02]  /*0220*/  STG.E desc[UR4][R2.64], R0 ;  /* 0x0000000002007986 */ /* 0x0001e4000c101904 */
.L_x_5:
[----:B------:R-:W-:Y:S05]  /*0230*/  EXIT ;  /* 0x000000000000794d */ /* 0x000fea0003800000 */
.L_x_1:
[----:B------:R-:W-:-:S00]  /*0240*/  BRA `(.L_x_1) ;  /* 0xfffffffc00fc7947 */ /* 0x000fc0000383ffff */
[----:B------:R-:W-:-:S00]  /*0250*/  NOP ;  /* 0x0000000000007918 */ /* 0x000fc00000000000 */
        /* <DEDUP_REMOVED lines=10> */
.L_x_10:


//--------------------- .nv.shared.reserved.0     --------------------------
	.section	.nv.shared.reserved.0,"aw",@nobits
	.weak		__nv_reservedSMEM_offset_0_alias
	.size		__nv_reservedSMEM_offset_0_alias, 0, 64
	.other		__nv_reservedSMEM_offset_0_alias,@"STO_CUDA_RESERVED_SHARED STV_DEFAULT"
__nv_reservedSMEM_offset_0_alias:
	.zero		0
	.zero		64


//--------------------- .nv.constant0._Z16getKernelDetailsPii --------------------------
	.section	.nv.constant0._Z16getKernelDetailsPii,"a",@progbits
	.sectionflags	@""
	.align	4
.nv.constant0._Z16getKernelDetailsPii:
	.zero		908


//--------------------- SYMBOLS --------------------------

	.type		.nv.reservedSmem.offset0,@object
	.size		.nv.reservedSmem.offset0,0x4
